//
// Generated by NVIDIA NVVM Compiler
//
// Compiler Build ID: CL-36424714
// Cuda compilation tools, release 13.0, V13.0.88
// Based on NVVM 20.0.0
//

.version 9.0
.target sm_100
.address_size 64

	// .globl	_Z14hello_from_gpuv
.extern .func  (.param .b32 func_retval0) vprintf
(
	.param .b64 vprintf_param_0,
	.param .b64 vprintf_param_1
)
;
.global .align 1 .b8 $str[32] = {72, 101, 108, 108, 111, 32, 102, 114, 111, 109, 32, 71, 80, 85, 32, 116, 104, 114, 101, 97, 100, 32, 37, 100, 32, 111, 102, 32, 37, 100, 10};

.visible .entry _Z14hello_from_gpuv()
{
	.local .align 8 .b8 	__local_depot0[8];
	.reg .b64 	%SP;
	.reg .b64 	%SPL;
	.reg .b32 	%r<5>;
	.reg .b64 	%rd<5>;

	mov.u64 	%SPL, __local_depot0;
	cvta.local.u64 	%SP, %SPL;
	add.u64 	%rd1, %SP, 0;
	add.u64 	%rd2, %SPL, 0;
	mov.u32 	%r1, %tid.x;
	mov.u32 	%r2, %ntid.x;
	st.local.v2.u32 	[%rd2], {%r1, %r2};
	mov.u64 	%rd3, $str;
	cvta.global.u64 	%rd4, %rd3;
	{ // callseq 0, 0
	.param .b64 param0;
	st.param.b64 	[param0], %rd4;
	.param .b64 param1;
	st.param.b64 	[param1], %rd1;
	.param .b32 retval0;
	call.uni (retval0), 
	vprintf, 
	(
	param0, 
	param1
	);
	ld.param.b32 	%r3, [retval0];
	} // callseq 0
	ret;

}


// ===== COMPILED SASS (sm_100) =====

	.target	sm_100

	.elftype	@"ET_EXEC"


//--------------------- .note.nv.tkinfo           --------------------------
	.section	.note.nv.tkinfo,"",@"SHT_NOTE"
	.sectionflags	@"SHF_NOTE_NV_TKINFO"
	.tkinfo
        /*0018*/ 	.word	0x00000002
        /*0030*/ 	.string	""
        /*0030*/ 	.string	"ptxas"
        /*0030*/ 	.string	"Cuda compilation tools, release 13.0, V13.0.88"
        /*0030*/ 	.string	"Build cuda_13.0.r13.0/compiler.36424714_0"
        /*0030*/ 	.string	"-arch sm_100 -m 64 "



//--------------------- .note.nv.cuinfo           --------------------------
	.section	.note.nv.cuinfo,"",@"SHT_NOTE"
	.sectionflags	@"SHF_NOTE_NV_CUINFO"
        /*0018*/ 	.short	0x0002
        /*001a*/ 	.short	0x0064
        /*001c*/ 	.short	0x0082
	.zero		2


//--------------------- .nv.info                  --------------------------
	.section	.nv.info,"",@"SHT_CUDA_INFO"
	.align	4


	//----- nvinfo : EIATTR_REGCOUNT
	.align		4
        /*0000*/ 	.byte	0x04, 0x2f
        /*0002*/ 	.short	(.L_2 - .L_1)
	.align		4
.L_1:
        /*0004*/ 	.word	index@(_Z14hello_from_gpuv)
        /*0008*/ 	.word	0x00000018


	//----- nvinfo : EIATTR_FRAME_SIZE
	.align		4
.L_2:
        /*000c*/ 	.byte	0x04, 0x11
        /*000e*/ 	.short	(.L_4 - .L_3)
	.align		4
.L_3:
        /*0010*/ 	.word	index@(_Z14hello_from_gpuv)
        /*0014*/ 	.word	0x00000008


	//----- nvinfo : EIATTR_MIN_STACK_SIZE
	.align		4
.L_4:
        /*0018*/ 	.byte	0x04, 0x12
        /*001a*/ 	.short	(.L_6 - .L_5)
	.align		4
.L_5:
        /*001c*/ 	.word	index@(_Z14hello_from_gpuv)
        /*0020*/ 	.word	0x00000008
.L_6:


//--------------------- .nv.compat                --------------------------
	.section	.nv.compat,"",@"SHT_CUDA_COMPAT_INFO"
	.align	4
        /*0000*/ 	.byte	0x02, 0x09, 0x00, 0x00, 0x02, 0x02, 0x01, 0x00, 0x02, 0x05, 0x05, 0x00, 0x03, 0x07, 0x01, 0x01
        /*0010*/ 	.byte	0x02, 0x03, 0x00, 0x00, 0x02, 0x06, 0x01, 0x00, 0x04, 0x0b, 0x08, 0x00, 0x09, 0x00, 0x00, 0x00
        /*0020*/ 	.byte	0x00, 0x00, 0x00, 0x00


//--------------------- .nv.info._Z14hello_from_gpuv --------------------------
	.section	.nv.info._Z14hello_from_gpuv,"",@"SHT_CUDA_INFO"
	.sectionflags	@""
	.align	4


	//----- nvinfo : EIATTR_CUDA_API_VERSION
	.align		4
        /*0000*/ 	.byte	0x04, 0x37
        /*0002*/ 	.short	(.L_8 - .L_7)
.L_7:
        /*0004*/ 	.word	0x00000082


	//----- nvinfo : EIATTR_SPARSE_MMA_MASK
	.align		4
.L_8:
        /*0008*/ 	.byte	0x03, 0x50
        /*000a*/ 	.short	0x0000


	//----- nvinfo : EIATTR_MAXREG_COUNT
	.align		4
        /*000c*/ 	.byte	0x03, 0x1b
        /*000e*/ 	.short	0x00ff


	//----- nvinfo : EIATTR_EXTERNS
	.align		4
        /*0010*/ 	.byte	0x04, 0x0f
        /*0012*/ 	.short	(.L_10 - .L_9)


	//   ....[0]....
	.align		4
.L_9:
        /*0014*/ 	.word	index@(vprintf)


	//----- nvinfo : EIATTR_MERCURY_ISA_VERSION
	.align		4
.L_10:
        /*0018*/ 	.byte	0x03, 0x5f
        /*001a*/ 	.short	0x0101


	//----- nvinfo : EIATTR_VRC_CTA_INIT_COUNT
	.align		4
        /*001c*/ 	.byte	0x02, 0x4a
	.zero		1
	.zero		1


	//----- nvinfo : EIATTR_SYSCALL_OFFSETS
	.align		4
        /*0020*/ 	.byte	0x04, 0x46
        /*0022*/ 	.short	(.L_12 - .L_11)


	//   ....[0]....
.L_11:
        /*0024*/ 	.word	0x000000f0


	//----- nvinfo : EIATTR_EXIT_INSTR_OFFSETS
	.align		4
.L_12:
        /*0028*/ 	.byte	0x04, 0x1c
        /*002a*/ 	.short	(.L_14 - .L_13)


	//   ....[0]....
.L_13:
        /*002c*/ 	.word	0x00000100


	//----- nvinfo : EIATTR_SW_WAR
	.align		4
.L_14:
        /*0030*/ 	.byte	0x04, 0x36
        /*0032*/ 	.short	(.L_16 - .L_15)
.L_15:
        /*0034*/ 	.word	0x00000008
.L_16:


//--------------------- .nv.callgraph             --------------------------
	.section	.nv.callgraph,"",@"SHT_CUDA_CALLGRAPH"
	.align	4
	.sectionentsize	8
	.align		4
        /*0000*/ 	.word	0x00000000
	.align		4
        /*0004*/ 	.word	0xffffffff
	.align		4
        /*0008*/ 	.word	index@(_Z14hello_from_gpuv)
	.align		4
        /*000c*/ 	.word	index@(vprintf)
	.align		4
        /*0010*/ 	.word	0x00000000
	.align		4
        /*0014*/ 	.word	0xfffffffe
	.align		4
        /*0018*/ 	.word	0x00000000
	.align		4
        /*001c*/ 	.word	0xfffffffd
	.align		4
        /*0020*/ 	.word	0x00000000
	.align		4
        /*0024*/ 	.word	0xfffffffc


//--------------------- .nv.constant4             --------------------------
	.section	.nv.constant4,"a",@progbits
	.align	8
	.align		8
.nv.constant4:
        /*0000*/ 	.dword	vprintf
	.align		8
        /*0008*/ 	.dword	$str


//--------------------- .text._Z14hello_from_gpuv --------------------------
	.section	.text._Z14hello_from_gpuv,"ax",@progbits
	.align	128
        .global         _Z14hello_from_gpuv
        .type           _Z14hello_from_gpuv,@function
        .size           _Z14hello_from_gpuv,(.L_x_2 - _Z14hello_from_gpuv)
        .other          _Z14hello_from_gpuv,@"STO_CUDA_ENTRY STV_DEFAULT"
_Z14hello_from_gpuv:
.text._Z14hello_from_gpuv:
[----:B------:R-:W0:Y:S01]  /*0000*/  LDC R1, c[0x0][0x37c] ;  /* 0x0000df00ff017b82 */ /* 0x000e220000000800 */
[----:B------:R-:W1:Y:S01]  /*0010*/  S2R R8, SR_TID.X ;  /* 0x0000000000087919 */ /* 0x000e620000002100 */
[----:B------:R-:W2:Y:S06]  /*0020*/  LDCU UR5, c[0x0][0x2fc] ;  /* 0x00005f80ff0577ac */ /* 0x000eac0008000800 */
[----:B------:R-:W1:Y:S01]  /*0030*/  LDC R9, c[0x0][0x360] ;  /* 0x0000d800ff097b82 */ /* 0x000e620000000800 */
[----:B0-----:R-:W-:Y:S01]  /*0040*/  VIADD R1, R1, 0xfffffff8 ;  /* 0xfffffff801017836 */ /* 0x001fe20000000000 */
[----:B------:R-:W-:Y:S01]  /*0050*/  MOV R0, 0x0 ;  /* 0x0000000000007802 */ /* 0x000fe20000000f00 */
[----:B------:R-:W0:Y:S01]  /*0060*/  LDCU UR4, c[0x0][0x2f8] ;  /* 0x00005f00ff0477ac */ /* 0x000e220008000800 */
[----:B------:R-:W3:Y:S04]  /*0070*/  LDCU.64 UR6, c[0x4][0x8] ;  /* 0x01000100ff0677ac */ /* 0x000ee80008000a00 */
[----:B------:R4:W5:Y:S01]  /*0080*/  LDC.64 R2, c[0x4][R0] ;  /* 0x0100000000027b82 */ /* 0x0009620000000a00 */
[----:B0-----:R-:W-:Y:S01]  /*0090*/  IADD3 R6, P0, PT, R1, UR4, RZ ;  /* 0x0000000401067c10 */ /* 0x001fe2000ff1e0ff */
[----:B---3--:R-:W-:Y:S01]  /*00a0*/  IMAD.U32 R4, RZ, RZ, UR6 ;  /* 0x00000006ff047e24 */ /* 0x008fe2000f8e00ff */
[----:B------:R-:W-:-:S03]  /*00b0*/  MOV R5, UR7 ;  /* 0x0000000700057c02 */ /* 0x000fc60008000f00 */
[----:B--2---:R-:W-:Y:S01]  /*00c0*/  IMAD.X R7, RZ, RZ, UR5, P0 ;  /* 0x00000005ff077e24 */ /* 0x004fe200080e06ff */
[----:B-1----:R4:W-:Y:S07]  /*00d0*/  STL.64 [R1], R8 ;  /* 0x0000000801007387 */ /* 0x0029ee0000100a00 */
[----:B------:R-:W-:-:S07]  /*00e0*/  LEPC R20, `(.L_x_0) ;  /* 0x000000001014794e */ /* 0x000fce0000000000 */
[----:B----45:R-:W-:Y:S05]  /*00f0*/  CALL.ABS.NOINC R2 ;  /* 0x0000000002007343 */ /* 0x030fea0003c00000 */
.L_x_0:
[----:B------:R-:W-:Y:S05]  /*0100*/  EXIT ;  /* 0x000000000000794d */ /* 0x000fea0003800000 */
.L_x_1:
[----:B------:R-:W-:-:S00]  /*0110*/  BRA `(.L_x_1) ;  /* 0xfffffffc00fc7947 */ /* 0x000fc0000383ffff */
[----:B------:R-:W-:-:S00]  /*0120*/  NOP ;  /* 0x0000000000007918 */ /* 0x000fc00000000000 */
        /* <DEDUP_REMOVED lines=13> */
.L_x_2:


//--------------------- .nv.global.init           --------------------------
	.section	.nv.global.init,"aw",@progbits
.nv.global.init:
	.type		$str,@object
	.size		$str,(.L_0 - $str)
$str:
        /*0000*/ 	.byte	0x48, 0x65, 0x6c, 0x6c, 0x6f, 0x20, 0x66, 0x72, 0x6f, 0x6d, 0x20, 0x47, 0x50, 0x55, 0x20, 0x74
        /*0010*/ 	.byte	0x68, 0x72, 0x65, 0x61, 0x64, 0x20, 0x25, 0x64, 0x20, 0x6f, 0x66, 0x20, 0x25, 0x64, 0x0a, 0x00
.L_0:


//--------------------- .nv.shared.reserved.0     --------------------------
	.section	.nv.shared.reserved.0,"aw",@nobits
	.weak		__nv_reservedSMEM_offset_0_alias
	.size		__nv_reservedSMEM_offset_0_alias, 0, 64
	.other		__nv_reservedSMEM_offset_0_alias,@"STO_CUDA_RESERVED_SHARED STV_DEFAULT"
__nv_reservedSMEM_offset_0_alias:
	.zero		0
	.zero		64


//--------------------- .nv.constant0._Z14hello_from_gpuv --------------------------
	.section	.nv.constant0._Z14hello_from_gpuv,"a",@progbits
	.sectionflags	@""
	.align	4
.nv.constant0._Z14hello_from_gpuv:
	.zero		896


//--------------------- SYMBOLS --------------------------

	.type		.nv.reservedSmem.offset0,@object
	.size		.nv.reservedSmem.offset0,0x4
	.type		vprintf,@function
